//
// Generated by NVIDIA NVVM Compiler
//
// Compiler Build ID: CL-36424714
// Cuda compilation tools, release 13.0, V13.0.88
// Based on NVVM 20.0.0
//

.version 9.0
.target sm_100
.address_size 64

	// .globl	_Z11convolutionPdS_S_

.visible .entry _Z11convolutionPdS_S_(
	.param .u64 .ptr .align 1 _Z11convolutionPdS_S__param_0,
	.param .u64 .ptr .align 1 _Z11convolutionPdS_S__param_1,
	.param .u64 .ptr .align 1 _Z11convolutionPdS_S__param_2
)
{
	.reg .pred 	%p<4>;
	.reg .b32 	%r<17>;
	.reg .b64 	%rd<13>;
	.reg .b64 	%fd<82>;

	ld.param.u64 	%rd1, [_Z11convolutionPdS_S__param_0];
	ld.param.u64 	%rd2, [_Z11convolutionPdS_S__param_1];
	ld.param.u64 	%rd3, [_Z11convolutionPdS_S__param_2];
	mov.u32 	%r3, %ctaid.x;
	mov.u32 	%r4, %ntid.x;
	mov.u32 	%r5, %tid.x;
	mad.lo.s32 	%r1, %r3, %r4, %r5;
	mov.u32 	%r6, %ctaid.y;
	mov.u32 	%r7, %ntid.y;
	mov.u32 	%r8, %tid.y;
	mad.lo.s32 	%r9, %r6, %r7, %r8;
	setp.gt.s32 	%p1, %r1, 1023;
	setp.gt.u32 	%p2, %r9, 1023;
	or.pred  	%p3, %p1, %p2;
	@%p3 bra 	$L__BB0_2;
	mov.u32 	%r10, %ctaid.z;
	cvta.to.global.u64 	%rd4, %rd3;
	cvta.to.global.u64 	%rd5, %rd2;
	cvta.to.global.u64 	%rd6, %rd1;
	mul.lo.s32 	%r11, %r10, 27;
	mad.lo.s32 	%r12, %r1, 1026, %r9;
	mul.wide.u32 	%rd7, %r11, 8;
	add.s64 	%rd8, %rd5, %rd7;
	ld.global.f64 	%fd1, [%rd8+64];
	mul.wide.s32 	%rd9, %r12, 8;
	add.s64 	%rd10, %rd6, %rd9;
	ld.global.f64 	%fd2, [%rd10];
	fma.rn.f64 	%fd3, %fd1, %fd2, 0d0000000000000000;
	ld.global.f64 	%fd4, [%rd8+56];
	ld.global.f64 	%fd5, [%rd10+8];
	fma.rn.f64 	%fd6, %fd4, %fd5, %fd3;
	ld.global.f64 	%fd7, [%rd8+48];
	ld.global.f64 	%fd8, [%rd10+16];
	fma.rn.f64 	%fd9, %fd7, %fd8, %fd6;
	ld.global.f64 	%fd10, [%rd8+40];
	ld.global.f64 	%fd11, [%rd10+8208];
	fma.rn.f64 	%fd12, %fd10, %fd11, %fd9;
	ld.global.f64 	%fd13, [%rd8+32];
	ld.global.f64 	%fd14, [%rd10+8216];
	fma.rn.f64 	%fd15, %fd13, %fd14, %fd12;
	ld.global.f64 	%fd16, [%rd8+24];
	ld.global.f64 	%fd17, [%rd10+8224];
	fma.rn.f64 	%fd18, %fd16, %fd17, %fd15;
	ld.global.f64 	%fd19, [%rd8+16];
	ld.global.f64 	%fd20, [%rd10+16416];
	fma.rn.f64 	%fd21, %fd19, %fd20, %fd18;
	ld.global.f64 	%fd22, [%rd8+8];
	ld.global.f64 	%fd23, [%rd10+16424];
	fma.rn.f64 	%fd24, %fd22, %fd23, %fd21;
	ld.global.f64 	%fd25, [%rd8];
	ld.global.f64 	%fd26, [%rd10+16432];
	fma.rn.f64 	%fd27, %fd25, %fd26, %fd24;
	ld.global.f64 	%fd28, [%rd8+136];
	ld.global.f64 	%fd29, [%rd10+8421408];
	fma.rn.f64 	%fd30, %fd28, %fd29, %fd27;
	ld.global.f64 	%fd31, [%rd8+128];
	ld.global.f64 	%fd32, [%rd10+8421416];
	fma.rn.f64 	%fd33, %fd31, %fd32, %fd30;
	ld.global.f64 	%fd34, [%rd8+120];
	ld.global.f64 	%fd35, [%rd10+8421424];
	fma.rn.f64 	%fd36, %fd34, %fd35, %fd33;
	ld.global.f64 	%fd37, [%rd8+112];
	ld.global.f64 	%fd38, [%rd10+8429616];
	fma.rn.f64 	%fd39, %fd37, %fd38, %fd36;
	ld.global.f64 	%fd40, [%rd8+104];
	ld.global.f64 	%fd41, [%rd10+8429624];
	fma.rn.f64 	%fd42, %fd40, %fd41, %fd39;
	ld.global.f64 	%fd43, [%rd8+96];
	ld.global.f64 	%fd44, [%rd10+8429632];
	fma.rn.f64 	%fd45, %fd43, %fd44, %fd42;
	ld.global.f64 	%fd46, [%rd8+88];
	ld.global.f64 	%fd47, [%rd10+8437824];
	fma.rn.f64 	%fd48, %fd46, %fd47, %fd45;
	ld.global.f64 	%fd49, [%rd8+80];
	ld.global.f64 	%fd50, [%rd10+8437832];
	fma.rn.f64 	%fd51, %fd49, %fd50, %fd48;
	ld.global.f64 	%fd52, [%rd8+72];
	ld.global.f64 	%fd53, [%rd10+8437840];
	fma.rn.f64 	%fd54, %fd52, %fd53, %fd51;
	ld.global.f64 	%fd55, [%rd8+208];
	ld.global.f64 	%fd56, [%rd10+16842816];
	fma.rn.f64 	%fd57, %fd55, %fd56, %fd54;
	ld.global.f64 	%fd58, [%rd8+200];
	ld.global.f64 	%fd59, [%rd10+16842824];
	fma.rn.f64 	%fd60, %fd58, %fd59, %fd57;
	ld.global.f64 	%fd61, [%rd8+192];
	ld.global.f64 	%fd62, [%rd10+16842832];
	fma.rn.f64 	%fd63, %fd61, %fd62, %fd60;
	ld.global.f64 	%fd64, [%rd8+184];
	ld.global.f64 	%fd65, [%rd10+16851024];
	fma.rn.f64 	%fd66, %fd64, %fd65, %fd63;
	ld.global.f64 	%fd67, [%rd8+176];
	ld.global.f64 	%fd68, [%rd10+16851032];
	fma.rn.f64 	%fd69, %fd67, %fd68, %fd66;
	ld.global.f64 	%fd70, [%rd8+168];
	ld.global.f64 	%fd71, [%rd10+16851040];
	fma.rn.f64 	%fd72, %fd70, %fd71, %fd69;
	ld.global.f64 	%fd73, [%rd8+160];
	ld.global.f64 	%fd74, [%rd10+16859232];
	fma.rn.f64 	%fd75, %fd73, %fd74, %fd72;
	ld.global.f64 	%fd76, [%rd8+152];
	ld.global.f64 	%fd77, [%rd10+16859240];
	fma.rn.f64 	%fd78, %fd76, %fd77, %fd75;
	ld.global.f64 	%fd79, [%rd8+144];
	ld.global.f64 	%fd80, [%rd10+16859248];
	fma.rn.f64 	%fd81, %fd79, %fd80, %fd78;
	shl.b32 	%r13, %r10, 20;
	shl.b32 	%r14, %r1, 10;
	add.s32 	%r15, %r9, %r13;
	add.s32 	%r16, %r15, %r14;
	mul.wide.s32 	%rd11, %r16, 8;
	add.s64 	%rd12, %rd4, %rd11;
	st.global.f64 	[%rd12], %fd81;
$L__BB0_2:
	ret;

}


// ===== COMPILED SASS (sm_100) =====

	.target	sm_100

	.elftype	@"ET_EXEC"


//--------------------- .note.nv.tkinfo           --------------------------
	.section	.note.nv.tkinfo,"",@"SHT_NOTE"
	.sectionflags	@"SHF_NOTE_NV_TKINFO"
	.tkinfo
        /*0018*/ 	.word	0x00000002
        /*0030*/ 	.string	""
        /*0030*/ 	.string	"ptxas"
        /*0030*/ 	.string	"Cuda compilation tools, release 13.0, V13.0.88"
        /*0030*/ 	.string	"Build cuda_13.0.r13.0/compiler.36424714_0"
        /*0030*/ 	.string	"-arch sm_100 -m 64 "



//--------------------- .note.nv.cuinfo           --------------------------
	.section	.note.nv.cuinfo,"",@"SHT_NOTE"
	.sectionflags	@"SHF_NOTE_NV_CUINFO"
        /*0018*/ 	.short	0x0002
        /*001a*/ 	.short	0x0064
        /*001c*/ 	.short	0x0082
	.zero		2


//--------------------- .nv.info                  --------------------------
	.section	.nv.info,"",@"SHT_CUDA_INFO"
	.align	4


	//----- nvinfo : EIATTR_REGCOUNT
	.align		4
        /*0000*/ 	.byte	0x04, 0x2f
        /*0002*/ 	.short	(.L_1 - .L_0)
	.align		4
.L_0:
        /*0004*/ 	.word	index@(_Z11convolutionPdS_S_)
        /*0008*/ 	.word	0x00000020


	//----- nvinfo : EIATTR_FRAME_SIZE
	.align		4
.L_1:
        /*000c*/ 	.byte	0x04, 0x11
        /*000e*/ 	.short	(.L_3 - .L_2)
	.align		4
.L_2:
        /*0010*/ 	.word	index@(_Z11convolutionPdS_S_)
        /*0014*/ 	.word	0x00000000


	//----- nvinfo : EIATTR_MIN_STACK_SIZE
	.align		4
.L_3:
        /*0018*/ 	.byte	0x04, 0x12
        /*001a*/ 	.short	(.L_5 - .L_4)
	.align		4
.L_4:
        /*001c*/ 	.word	index@(_Z11convolutionPdS_S_)
        /*0020*/ 	.word	0x00000000
.L_5:


//--------------------- .nv.compat                --------------------------
	.section	.nv.compat,"",@"SHT_CUDA_COMPAT_INFO"
	.align	4
        /*0000*/ 	.byte	0x02, 0x09, 0x00, 0x00, 0x02, 0x02, 0x01, 0x00, 0x02, 0x05, 0x05, 0x00, 0x03, 0x07, 0x01, 0x01
        /*0010*/ 	.byte	0x02, 0x03, 0x00, 0x00, 0x02, 0x06, 0x01, 0x00, 0x04, 0x0b, 0x08, 0x00, 0x01, 0x00, 0x00, 0x00
        /*0020*/ 	.byte	0x00, 0x00, 0x00, 0x00


//--------------------- .nv.info._Z11convolutionPdS_S_ --------------------------
	.section	.nv.info._Z11convolutionPdS_S_,"",@"SHT_CUDA_INFO"
	.sectionflags	@""
	.align	4


	//----- nvinfo : EIATTR_CUDA_API_VERSION
	.align		4
        /*0000*/ 	.byte	0x04, 0x37
        /*0002*/ 	.short	(.L_7 - .L_6)
.L_6:
        /*0004*/ 	.word	0x00000082


	//----- nvinfo : EIATTR_KPARAM_INFO
	.align		4
.L_7:
        /*0008*/ 	.byte	0x04, 0x17
        /*000a*/ 	.short	(.L_9 - .L_8)
.L_8:
        /*000c*/ 	.word	0x00000000
        /*0010*/ 	.short	0x0002
        /*0012*/ 	.short	0x0010
        /*0014*/ 	.byte	0x00, 0xf5, 0x21, 0x00


	//----- nvinfo : EIATTR_KPARAM_INFO
	.align		4
.L_9:
        /*0018*/ 	.byte	0x04, 0x17
        /*001a*/ 	.short	(.L_11 - .L_10)
.L_10:
        /*001c*/ 	.word	0x00000000
        /*0020*/ 	.short	0x0001
        /*0022*/ 	.short	0x0008
        /*0024*/ 	.byte	0x00, 0xf5, 0x21, 0x00


	//----- nvinfo : EIATTR_KPARAM_INFO
	.align		4
.L_11:
        /*0028*/ 	.byte	0x04, 0x17
        /*002a*/ 	.short	(.L_13 - .L_12)
.L_12:
        /*002c*/ 	.word	0x00000000
        /*0030*/ 	.short	0x0000
        /*0032*/ 	.short	0x0000
        /*0034*/ 	.byte	0x00, 0xf5, 0x21, 0x00


	//----- nvinfo : EIATTR_SPARSE_MMA_MASK
	.align		4
.L_13:
        /*0038*/ 	.byte	0x03, 0x50
        /*003a*/ 	.short	0x0000


	//----- nvinfo : EIATTR_MAXREG_COUNT
	.align		4
        /*003c*/ 	.byte	0x03, 0x1b
        /*003e*/ 	.short	0x00ff


	//----- nvinfo : EIATTR_MERCURY_ISA_VERSION
	.align		4
        /*0040*/ 	.byte	0x03, 0x5f
        /*0042*/ 	.short	0x0101


	//----- nvinfo : EIATTR_VRC_CTA_INIT_COUNT
	.align		4
        /*0044*/ 	.byte	0x02, 0x4a
	.zero		1
	.zero		1


	//----- nvinfo : EIATTR_EXIT_INSTR_OFFSETS
	.align		4
        /*0048*/ 	.byte	0x04, 0x1c
        /*004a*/ 	.short	(.L_15 - .L_14)


	//   ....[0]....
.L_14:
        /*004c*/ 	.word	0x000000b0


	//   ....[1]....
        /*0050*/ 	.word	0x000006c0


	//----- nvinfo : EIATTR_CBANK_PARAM_SIZE
	.align		4
.L_15:
        /*0054*/ 	.byte	0x03, 0x19
        /*0056*/ 	.short	0x0018


	//----- nvinfo : EIATTR_PARAM_CBANK
	.align		4
        /*0058*/ 	.byte	0x04, 0x0a
        /*005a*/ 	.short	(.L_17 - .L_16)
	.align		4
.L_16:
        /*005c*/ 	.word	index@(.nv.constant0._Z11convolutionPdS_S_)
        /*0060*/ 	.short	0x0380
        /*0062*/ 	.short	0x0018


	//----- nvinfo : EIATTR_SW_WAR
	.align		4
.L_17:
        /*0064*/ 	.byte	0x04, 0x36
        /*0066*/ 	.short	(.L_19 - .L_18)
.L_18:
        /*0068*/ 	.word	0x00000008
.L_19:


//--------------------- .nv.callgraph             --------------------------
	.section	.nv.callgraph,"",@"SHT_CUDA_CALLGRAPH"
	.align	4
	.sectionentsize	8
	.align		4
        /*0000*/ 	.word	0x00000000
	.align		4
        /*0004*/ 	.word	0xffffffff
	.align		4
        /*0008*/ 	.word	0x00000000
	.align		4
        /*000c*/ 	.word	0xfffffffe
	.align		4
        /*0010*/ 	.word	0x00000000
	.align		4
        /*0014*/ 	.word	0xfffffffd
	.align		4
        /*0018*/ 	.word	0x00000000
	.align		4
        /*001c*/ 	.word	0xfffffffc


//--------------------- .text._Z11convolutionPdS_S_ --------------------------
	.section	.text._Z11convolutionPdS_S_,"ax",@progbits
	.align	128
        .global         _Z11convolutionPdS_S_
        .type           _Z11convolutionPdS_S_,@function
        .size           _Z11convolutionPdS_S_,(.L_x_1 - _Z11convolutionPdS_S_)
        .other          _Z11convolutionPdS_S_,@"STO_CUDA_ENTRY STV_DEFAULT"
_Z11convolutionPdS_S_:
.text._Z11convolutionPdS_S_:
[----:B------:R-:W-:Y:S01]  /*0000*/  LDC R1, c[0x0][0x37c] ;  /* 0x0000df00ff017b82 */ /* 0x000fe20000000800 */
[----:B------:R-:W0:Y:S07]  /*0010*/  S2R R3, SR_TID.Y ;  /* 0x0000000000037919 */ /* 0x000e2e0000002200 */
[----:B------:R-:W1:Y:S01]  /*0020*/  LDC R27, c[0x0][0x360] ;  /* 0x0000d800ff1b7b82 */ /* 0x000e620000000800 */
[----:B------:R-:W1:Y:S07]  /*0030*/  S2R R2, SR_TID.X ;  /* 0x0000000000027919 */ /* 0x000e6e0000002100 */
[----:B------:R-:W0:Y:S08]  /*0040*/  S2UR UR5, SR_CTAID.Y ;  /* 0x00000000000579c3 */ /* 0x000e300000002600 */
[----:B------:R-:W0:Y:S08]  /*0050*/  LDC R0, c[0x0][0x364] ;  /* 0x0000d900ff007b82 */ /* 0x000e300000000800 */
[----:B------:R-:W1:Y:S01]  /*0060*/  S2UR UR4, SR_CTAID.X ;  /* 0x00000000000479c3 */ /* 0x000e620000002500 */
[----:B0-----:R-:W-:-:S05]  /*0070*/  IMAD R0, R0, UR5, R3 ;  /* 0x0000000500007c24 */ /* 0x001fca000f8e0203 */
[----:B------:R-:W-:Y:S01]  /*0080*/  ISETP.GT.U32.AND P0, PT, R0, 0x3ff, PT ;  /* 0x000003ff0000780c */ /* 0x000fe20003f04070 */
[----:B-1----:R-:W-:-:S05]  /*0090*/  IMAD R27, R27, UR4, R2 ;  /* 0x000000041b1b7c24 */ /* 0x002fca000f8e0202 */
[----:B------:R-:W-:-:S13]  /*00a0*/  ISETP.GT.OR P0, PT, R27, 0x3ff, P0 ;  /* 0x000003ff1b00780c */ /* 0x000fda0000704670 */
[----:B------:R-:W-:Y:S05]  /*00b0*/  @P0 EXIT ;  /* 0x000000000000094d */ /* 0x000fea0003800000 */
[----:B------:R-:W0:Y:S01]  /*00c0*/  S2R R29, SR_CTAID.Z ;  /* 0x00000000001d7919 */ /* 0x000e220000002700 */
[----:B------:R-:W1:Y:S01]  /*00d0*/  LDC.64 R2, c[0x0][0x380] ;  /* 0x0000e000ff027b82 */ /* 0x000e620000000a00 */
[----:B------:R-:W2:Y:S01]  /*00e0*/  LDCU.64 UR4, c[0x0][0x358] ;  /* 0x00006b00ff0477ac */ /* 0x000ea20008000a00 */
[----:B------:R-:W-:-:S06]  /*00f0*/  IMAD R9, R27, 0x402, R0 ;  /* 0x000004021b097824 */ /* 0x000fcc00078e0200 */
[----:B------:R-:W3:Y:S01]  /*0100*/  LDC.64 R4, c[0x0][0x388] ;  /* 0x0000e200ff047b82 */ /* 0x000ee20000000a00 */
[----:B-1----:R-:W-:-:S05]  /*0110*/  IMAD.WIDE R2, R9, 0x8, R2 ;  /* 0x0000000809027825 */ /* 0x002fca00078e0202 */
[----:B--2---:R-:W2:Y:S01]  /*0120*/  LDG.E.64 R8, desc[UR4][R2.64] ;  /* 0x0000000402087981 */ /* 0x004ea2000c1e1b00 */
[----:B0-----:R-:W-:-:S03]  /*0130*/  IMAD R7, R29, 0x1b, RZ ;  /* 0x0000001b1d077824 */ /* 0x001fc600078e02ff */
[----:B------:R-:W4:Y:S01]  /*0140*/  LDG.E.64 R10, desc[UR4][R2.64+0x8] ;  /* 0x00000804020a7981 */ /* 0x000f22000c1e1b00 */
[----:B---3--:R-:W-:-:S03]  /*0150*/  IMAD.WIDE.U32 R4, R7, 0x8, R4 ;  /* 0x0000000807047825 */ /* 0x008fc600078e0004 */
[----:B------:R-:W3:Y:S04]  /*0160*/  LDG.E.64 R14, desc[UR4][R2.64+0x10] ;  /* 0x00001004020e7981 */ /* 0x000ee8000c1e1b00 */
[----:B------:R-:W2:Y:S04]  /*0170*/  LDG.E.64 R6, desc[UR4][R4.64+0x40] ;  /* 0x0000400404067981 */ /* 0x000ea8000c1e1b00 */
[----:B------:R-:W4:Y:S04]  /*0180*/  LDG.E.64 R12, desc[UR4][R4.64+0x38] ;  /* 0x00003804040c7981 */ /* 0x000f28000c1e1b00 */
[----:B------:R-:W3:Y:S04]  /*0190*/  LDG.E.64 R16, desc[UR4][R4.64+0x30] ;  /* 0x0000300404107981 */ /* 0x000ee8000c1e1b00 */
[----:B------:R-:W5:Y:S04]  /*01a0*/  LDG.E.64 R18, desc[UR4][R2.64+0x2010] ;  /* 0x0020100402127981 */ /* 0x000f68000c1e1b00 */
[----:B------:R-:W5:Y:S01]  /*01b0*/  LDG.E.64 R20, desc[UR4][R4.64+0x28] ;  /* 0x0000280404147981 */ /* 0x000f62000c1e1b00 */
[----:B--2---:R-:W-:-:S03]  /*01c0*/  DFMA R22, R6, R8, RZ ;  /* 0x000000080616722b */ /* 0x004fc600000000ff */
[----:B------:R-:W2:Y:S04]  /*01d0*/  LDG.E.64 R6, desc[UR4][R2.64+0x2018] ;  /* 0x0020180402067981 */ /* 0x000ea8000c1e1b00 */
[----:B------:R-:W2:Y:S01]  /*01e0*/  LDG.E.64 R8, desc[UR4][R4.64+0x20] ;  /* 0x0000200404087981 */ /* 0x000ea2000c1e1b00 */
[----:B----4-:R-:W-:-:S03]  /*01f0*/  DFMA R22, R12, R10, R22 ;  /* 0x0000000a0c16722b */ /* 0x010fc60000000016 */
[----:B------:R-:W4:Y:S04]  /*0200*/  LDG.E.64 R10, desc[UR4][R2.64+0x2020] ;  /* 0x00202004020a7981 */ /* 0x000f28000c1e1b00 */
[----:B------:R-:W4:Y:S01]  /*0210*/  LDG.E.64 R12, desc[UR4][R4.64+0x18] ;  /* 0x00001804040c7981 */ /* 0x000f22000c1e1b00 */
[----:B---3--:R-:W-:-:S03]  /*0220*/  DFMA R22, R16, R14, R22 ;  /* 0x0000000e1016722b */ /* 0x008fc60000000016 */
[----:B------:R-:W3:Y:S04]  /*0230*/  LDG.E.64 R14, desc[UR4][R2.64+0x4020] ;  /* 0x00402004020e7981 */ /* 0x000ee8000c1e1b00 */
[----:B------:R-:W3:Y:S01]  /*0240*/  LDG.E.64 R16, desc[UR4][R4.64+0x10] ;  /* 0x0000100404107981 */ /* 0x000ee2000c1e1b00 */
[----:B-----5:R-:W-:-:S03]  /*0250*/  DFMA R18, R20, R18, R22 ;  /* 0x000000121412722b */ /* 0x020fc60000000016 */
[----:B------:R-:W5:Y:S04]  /*0260*/  LDG.E.64 R20, desc[UR4][R2.64+0x4028] ;  /* 0x0040280402147981 */ /* 0x000f68000c1e1b00 */
[----:B------:R-:W5:Y:S01]  /*0270*/  LDG.E.64 R22, desc[UR4][R4.64+0x8] ;  /* 0x0000080404167981 */ /* 0x000f62000c1e1b00 */
[----:B------:R-:W-:-:S04]  /*0280*/  IADD3 R24, P0, PT, R2, 0x1000000, RZ ;  /* 0x0100000002187810 */ /* 0x000fc80007f1e0ff */
[----:B------:R-:W-:Y:S01]  /*0290*/  IADD3.X R25, PT, PT, RZ, R3, RZ, P0, !PT ;  /* 0x00000003ff197210 */ /* 0x000fe200007fe4ff */
[----:B--2---:R-:W-:Y:S01]  /*02a0*/  DFMA R6, R8, R6, R18 ;  /* 0x000000060806722b */ /* 0x004fe20000000012 */
[----:B------:R-:W2:Y:S04]  /*02b0*/  LDG.E.64 R8, desc[UR4][R2.64+0x4030] ;  /* 0x0040300402087981 */ /* 0x000ea8000c1e1b00 */
[----:B------:R-:W2:Y:S03]  /*02c0*/  LDG.E.64 R18, desc[UR4][R4.64] ;  /* 0x0000000404127981 */ /* 0x000ea6000c1e1b00 */
[----:B----4-:R-:W-:Y:S02]  /*02d0*/  DFMA R12, R12, R10, R6 ;  /* 0x0000000a0c0c722b */ /* 0x010fe40000000006 */
[----:B------:R-:W4:Y:S04]  /*02e0*/  LDG.E.64 R6, desc[UR4][R4.64+0x88] ;  /* 0x0000880404067981 */ /* 0x000f28000c1e1b00 */
[----:B------:R-:W4:Y:S02]  /*02f0*/  LDG.E.64 R10, desc[UR4][R24.64+-0x7f7fe0] ;  /* 0x80802004180a7981 */ /* 0x000f24000c1e1b00 */
[----:B---3--:R-:W-:-:S02]  /*0300*/  DFMA R16, R16, R14, R12 ;  /* 0x0000000e1010722b */ /* 0x008fc4000000000c */
[----:B------:R-:W3:Y:S04]  /*0310*/  LDG.E.64 R12, desc[UR4][R4.64+0x80] ;  /* 0x00008004040c7981 */ /* 0x000ee8000c1e1b00 */
[----:B------:R-:W3:Y:S02]  /*0320*/  LDG.E.64 R14, desc[UR4][R24.64+-0x7f7fd8] ;  /* 0x80802804180e7981 */ /* 0x000ee4000c1e1b00 */
[----:B-----5:R-:W-:Y:S02]  /*0330*/  DFMA R22, R22, R20, R16 ;  /* 0x000000141616722b */ /* 0x020fe40000000010 */
[----:B------:R-:W5:Y:S04]  /*0340*/  LDG.E.64 R16, desc[UR4][R4.64+0x78] ;  /* 0x0000780404107981 */ /* 0x000f68000c1e1b00 */
[----:B------:R-:W5:Y:S04]  /*0350*/  LDG.E.64 R20, desc[UR4][R24.64+-0x7f7fd0] ;  /* 0x8080300418147981 */ /* 0x000f68000c1e1b00 */
[----:B------:R-:W5:Y:S01]  /*0360*/  LDG.E.64 R2, desc[UR4][R24.64+-0x7f5fd0] ;  /* 0x80a0300418027981 */ /* 0x000f62000c1e1b00 */
[----:B--2---:R-:W-:-:S03]  /*0370*/  DFMA R18, R18, R8, R22 ;  /* 0x000000081212722b */ /* 0x004fc60000000016 */
        /* <DEDUP_REMOVED lines=40> */
[----:B------:R-:W4:Y:S04]  /*0600*/  LDG.E.64 R20, desc[UR4][R24.64+0x14068] ;  /* 0x0140680418147981 */ /* 0x000f28000c1e1b00 */
[----:B------:R-:W4:Y:S01]  /*0610*/  LDG.E.64 R24, desc[UR4][R24.64+0x14070] ;  /* 0x0140700418187981 */ /* 0x000f22000c1e1b00 */
[----:B---3--:R-:W-:-:S08]  /*0620*/  DFMA R6, R12, R14, R6 ;  /* 0x0000000e0c06722b */ /* 0x008fd00000000006 */
[----:B-----5:R-:W-:Y:S02]  /*0630*/  DFMA R16, R16, R18, R6 ;  /* 0x000000121010722b */ /* 0x020fe40000000006 */
[----:B------:R-:W0:Y:S01]  /*0640*/  LDC.64 R6, c[0x0][0x390] ;  /* 0x0000e400ff067b82 */ /* 0x000e220000000a00 */
[----:B------:R-:W-:-:S04]  /*0650*/  LEA R0, R29, R0, 0x14 ;  /* 0x000000001d007211 */ /* 0x000fc800078ea0ff */
[----:B------:R-:W-:-:S05]  /*0660*/  LEA R27, R27, R0, 0xa ;  /* 0x000000001b1b7211 */ /* 0x000fca00078e50ff */
[----:B0-----:R-:W-:Y:S01]  /*0670*/  IMAD.WIDE R6, R27, 0x8, R6 ;  /* 0x000000081b067825 */ /* 0x001fe200078e0206 */
[----:B--2---:R-:W-:-:S08]  /*0680*/  DFMA R2, R8, R2, R16 ;  /* 0x000000020802722b */ /* 0x004fd00000000010 */
[----:B----4-:R-:W-:-:S08]  /*0690*/  DFMA R2, R10, R20, R2 ;  /* 0x000000140a02722b */ /* 0x010fd00000000002 */
[----:B------:R-:W-:-:S07]  /*06a0*/  DFMA R2, R22, R24, R2 ;  /* 0x000000181602722b */ /* 0x000fce0000000002 */
[----:B------:R-:W-:Y:S01]  /*06b0*/  STG.E.64 desc[UR4][R6.64], R2 ;  /* 0x0000000206007986 */ /* 0x000fe2000c101b04 */
[----:B------:R-:W-:Y:S05]  /*06c0*/  EXIT ;  /* 0x000000000000794d */ /* 0x000fea0003800000 */
.L_x_0:
[----:B------:R-:W-:-:S00]  /*06d0*/  BRA `(.L_x_0) ;  /* 0xfffffffc00fc7947 */ /* 0x000fc0000383ffff */
[----:B------:R-:W-:-:S00]  /*06e0*/  NOP ;  /* 0x0000000000007918 */ /* 0x000fc00000000000 */
        /* <DEDUP_REMOVED lines=9> */
.L_x_1:


//--------------------- .nv.shared.reserved.0     --------------------------
	.section	.nv.shared.reserved.0,"aw",@nobits
	.weak		__nv_reservedSMEM_offset_0_alias
	.size		__nv_reservedSMEM_offset_0_alias, 0, 64
	.other		__nv_reservedSMEM_offset_0_alias,@"STO_CUDA_RESERVED_SHARED STV_DEFAULT"
__nv_reservedSMEM_offset_0_alias:
	.zero		0
	.zero		64


//--------------------- .nv.constant0._Z11convolutionPdS_S_ --------------------------
	.section	.nv.constant0._Z11convolutionPdS_S_,"a",@progbits
	.sectionflags	@""
	.align	4
.nv.constant0._Z11convolutionPdS_S_:
	.zero		920


//--------------------- SYMBOLS --------------------------

	.type		.nv.reservedSmem.offset0,@object
	.size		.nv.reservedSmem.offset0,0x4
